	.headerflags	@"EF_CUDA_TEXMODE_UNIFIED EF_CUDA_64BIT_ADDRESS EF_CUDA_ACCELERATORS EF_CUDA_SM90 EF_CUDA_VIRTUAL_SM(EF_CUDA_SM90)"
	.elftype	@"ET_EXEC"


//--------------------- .nv.info                  --------------------------
	.section	.nv.info,"",@"SHT_CUDA_INFO"
	.align	4


	//----- nvinfo : EIATTR_REGCOUNT
	.align		4
        /*0000*/ 	.byte	0x04, 0x2f
        /*0002*/ 	.short	(.L_3 - .L_2)
	.align		4
.L_2:
        /*0004*/ 	.word	index@(triton_poi_fused__native_batch_norm_legit_no_training_relu_threshold_backward_8)
        /*0008*/ 	.word	0x00000016


	//----- nvinfo : EIATTR_MIN_STACK_SIZE
	.align		4
.L_3:
        /*000c*/ 	.byte	0x04, 0x12
        /*000e*/ 	.short	(.L_5 - .L_4)
	.align		4
.L_4:
        /*0010*/ 	.word	index@(triton_poi_fused__native_batch_norm_legit_no_training_relu_threshold_backward_8)
        /*0014*/ 	.word	0x00000000


	//----- nvinfo : EIATTR_FRAME_SIZE
	.align		4
.L_5:
        /*0018*/ 	.byte	0x04, 0x11
        /*001a*/ 	.short	(.L_7 - .L_6)
	.align		4
.L_6:
        /*001c*/ 	.word	index@(triton_poi_fused__native_batch_norm_legit_no_training_relu_threshold_backward_8)
        /*0020*/ 	.word	0x00000000


	//----- nvinfo : EIATTR_MIN_STACK_SIZE
	.align		4
.L_7:
        /*0024*/ 	.byte	0x04, 0x12
        /*0026*/ 	.short	(.L_9 - .L_8)
	.align		4
.L_8:
        /*0028*/ 	.word	index@(triton_poi_fused__native_batch_norm_legit_no_training_relu_threshold_backward_8)
        /*002c*/ 	.word	0x00000000
.L_9:


//--------------------- .nv.info.triton_poi_fused__native_batch_norm_legit_no_training_relu_threshold_backward_8 --------------------------
	.section	.nv.info.triton_poi_fused__native_batch_norm_legit_no_training_relu_threshold_backward_8,"",@"SHT_CUDA_INFO"
	.sectionflags	@""
	.align	4


	//----- nvinfo : EIATTR_CUDA_API_VERSION
	.align		4
        /*0000*/ 	.byte	0x04, 0x37
        /*0002*/ 	.short	(.L_11 - .L_10)
.L_10:
        /*0004*/ 	.word	0x0000007c


	//----- nvinfo : EIATTR_KPARAM_INFO
	.align		4
.L_11:
        /*0008*/ 	.byte	0x04, 0x17
        /*000a*/ 	.short	(.L_13 - .L_12)
.L_12:
        /*000c*/ 	.word	0x00000000
        /*0010*/ 	.short	0x0007
        /*0012*/ 	.short	0x0038
        /*0014*/ 	.byte	0x00, 0xf0, 0x11, 0x00


	//----- nvinfo : EIATTR_KPARAM_INFO
	.align		4
.L_13:
        /*0018*/ 	.byte	0x04, 0x17
        /*001a*/ 	.short	(.L_15 - .L_14)
.L_14:
        /*001c*/ 	.word	0x00000000
        /*0020*/ 	.short	0x0006
        /*0022*/ 	.short	0x0030
        /*0024*/ 	.byte	0x00, 0xf4, 0x21, 0x00


	//----- nvinfo : EIATTR_KPARAM_INFO
	.align		4
.L_15:
        /*0028*/ 	.byte	0x04, 0x17
        /*002a*/ 	.short	(.L_17 - .L_16)
.L_16:
        /*002c*/ 	.word	0x00000000
        /*0030*/ 	.short	0x0005
        /*0032*/ 	.short	0x0028
        /*0034*/ 	.byte	0x00, 0xf4, 0x21, 0x00


	//----- nvinfo : EIATTR_KPARAM_INFO
	.align		4
.L_17:
        /*0038*/ 	.byte	0x04, 0x17
        /*003a*/ 	.short	(.L_19 - .L_18)
.L_18:
        /*003c*/ 	.word	0x00000000
        /*0040*/ 	.short	0x0004
        /*0042*/ 	.short	0x0020
        /*0044*/ 	.byte	0x00, 0xf4, 0x21, 0x00


	//----- nvinfo : EIATTR_KPARAM_INFO
	.align		4
.L_19:
        /*0048*/ 	.byte	0x04, 0x17
        /*004a*/ 	.short	(.L_21 - .L_20)
.L_20:
        /*004c*/ 	.word	0x00000000
        /*0050*/ 	.short	0x0003
        /*0052*/ 	.short	0x0018
        /*0054*/ 	.byte	0x00, 0xf4, 0x21, 0x00


	//----- nvinfo : EIATTR_KPARAM_INFO
	.align		4
.L_21:
        /*0058*/ 	.byte	0x04, 0x17
        /*005a*/ 	.short	(.L_23 - .L_22)
.L_22:
        /*005c*/ 	.word	0x00000000
        /*0060*/ 	.short	0x0002
        /*0062*/ 	.short	0x0010
        /*0064*/ 	.byte	0x00, 0xf4, 0x21, 0x00


	//----- nvinfo : EIATTR_KPARAM_INFO
	.align		4
.L_23:
        /*0068*/ 	.byte	0x04, 0x17
        /*006a*/ 	.short	(.L_25 - .L_24)
.L_24:
        /*006c*/ 	.word	0x00000000
        /*0070*/ 	.short	0x0001
        /*0072*/ 	.short	0x0008
        /*0074*/ 	.byte	0x00, 0xf4, 0x21, 0x00


	//----- nvinfo : EIATTR_KPARAM_INFO
	.align		4
.L_25:
        /*0078*/ 	.byte	0x04, 0x17
        /*007a*/ 	.short	(.L_27 - .L_26)
.L_26:
        /*007c*/ 	.word	0x00000000
        /*0080*/ 	.short	0x0000
        /*0082*/ 	.short	0x0000
        /*0084*/ 	.byte	0x00, 0xf4, 0x21, 0x00


	//----- nvinfo : EIATTR_SPARSE_MMA_MASK
	.align		4
.L_27:
        /*0088*/ 	.byte	0x03, 0x50
        /*008a*/ 	.short	0x0000


	//----- nvinfo : EIATTR_MAXREG_COUNT
	.align		4
        /*008c*/ 	.byte	0x03, 0x1b
        /*008e*/ 	.short	0x00ff


	//----- nvinfo : EIATTR_EXIT_INSTR_OFFSETS
	.align		4
        /*0090*/ 	.byte	0x04, 0x1c
        /*0092*/ 	.short	(.L_29 - .L_28)


	//   ....[0]....
.L_28:
        /*0094*/ 	.word	0x00000510


	//   ....[1]....
        /*0098*/ 	.word	0x00000530


	//----- nvinfo : EIATTR_REQNTID
	.align		4
.L_29:
        /*009c*/ 	.byte	0x04, 0x10
        /*009e*/ 	.short	(.L_31 - .L_30)
.L_30:
        /*00a0*/ 	.word	0x00000080
        /*00a4*/ 	.word	0x00000001
        /*00a8*/ 	.word	0x00000001


	//----- nvinfo : EIATTR_CBANK_PARAM_SIZE
	.align		4
.L_31:
        /*00ac*/ 	.byte	0x03, 0x19
        /*00ae*/ 	.short	0x003c


	//----- nvinfo : EIATTR_PARAM_CBANK
	.align		4
        /*00b0*/ 	.byte	0x04, 0x0a
        /*00b2*/ 	.short	(.L_33 - .L_32)
	.align		4
.L_32:
        /*00b4*/ 	.word	index@(.nv.constant0.triton_poi_fused__native_batch_norm_legit_no_training_relu_threshold_backward_8)
        /*00b8*/ 	.short	0x0210
        /*00ba*/ 	.short	0x003c


	//----- nvinfo : EIATTR_SW_WAR
	.align		4
.L_33:
        /*00bc*/ 	.byte	0x04, 0x36
        /*00be*/ 	.short	(.L_35 - .L_34)
.L_34:
        /*00c0*/ 	.word	0x00000008
.L_35:


//--------------------- .nv.callgraph             --------------------------
	.section	.nv.callgraph,"",@"SHT_CUDA_CALLGRAPH"
	.align	4
	.sectionentsize	8
	.align		4
        /*0000*/ 	.word	0x00000000
	.align		4
        /*0004*/ 	.word	0xffffffff
	.align		4
        /*0008*/ 	.word	0x00000000
	.align		4
        /*000c*/ 	.word	0xfffffffe
	.align		4
        /*0010*/ 	.word	0x00000000
	.align		4
        /*0014*/ 	.word	0xfffffffd
	.align		4
        /*0018*/ 	.word	0x00000000
	.align		4
        /*001c*/ 	.word	0xfffffffc


//--------------------- .nv.constant4             --------------------------
	.section	.nv.constant4,"a",@progbits
	.align	8
	.align		8
.nv.constant4:
        /*0000*/ 	.dword	_$_str
	.align		8
        /*0008*/ 	.dword	_$_str_$_2


//--------------------- .text.triton_poi_fused__native_batch_norm_legit_no_training_relu_threshold_backward_8 --------------------------
	.section	.text.triton_poi_fused__native_batch_norm_legit_no_training_relu_threshold_backward_8,"ax",@progbits
	.align	128
        .global         triton_poi_fused__native_batch_norm_legit_no_training_relu_threshold_backward_8
        .type           triton_poi_fused__native_batch_norm_legit_no_training_relu_threshold_backward_8,@function
        .size           triton_poi_fused__native_batch_norm_legit_no_training_relu_threshold_backward_8,(.L_x_1 - triton_poi_fused__native_batch_norm_legit_no_training_relu_threshold_backward_8)
        .other          triton_poi_fused__native_batch_norm_legit_no_training_relu_threshold_backward_8,@"STO_CUDA_ENTRY STV_DEFAULT"
triton_poi_fused__native_batch_norm_legit_no_training_relu_threshold_backward_8:
.text.triton_poi_fused__native_batch_norm_legit_no_training_relu_threshold_backward_8:
[----:B------:R-:W0:Y:S01]  /*0000*/  LDC R1, c[0x0][0x28] ;  /* 0x00000a00ff017b82 */ /* 0x000e220000000800 */
[----:B------:R-:W1:Y:S07]  /*0010*/  S2R R0, SR_TID.X ;  /* 0x0000000000007919 */ /* 0x000e6e0000002100 */
[----:B------:R-:W2:Y:S01]  /*0020*/  LDC.64 R8, c[0x0][0x220] ;  /* 0x00008800ff087b82 */ /* 0x000ea20000000a00 */
[----:B------:R-:W-:Y:S01]  /*0030*/  ULDC.64 UR4, c[0x0][0x208] ;  /* 0x0000820000047ab9 */ /* 0x000fe20000000a00 */
[----:B------:R-:W3:Y:S06]  /*0040*/  S2R R5, SR_CTAID.X ;  /* 0x0000000000057919 */ /* 0x000eec0000002500 */
[----:B------:R-:W4:Y:S08]  /*0050*/  LDC.64 R16, c[0x0][0x218] ;  /* 0x00008600ff107b82 */ /* 0x000f300000000a00 */
[----:B------:R-:W5:Y:S08]  /*0060*/  LDC.64 R14, c[0x0][0x210] ;  /* 0x00008400ff0e7b82 */ /* 0x000f700000000a00 */
[----:B------:R-:W4:Y:S08]  /*0070*/  LDC.64 R10, c[0x0][0x228] ;  /* 0x00008a00ff0a7b82 */ /* 0x000f300000000a00 */
[----:B------:R-:W4:Y:S01]  /*0080*/  LDC.64 R18, c[0x0][0x230] ;  /* 0x00008c00ff127b82 */ /* 0x000f220000000a00 */
[----:B-1----:R-:W-:Y:S01]  /*0090*/  IMAD.SHL.U32 R0, R0, 0x2, RZ ;  /* 0x0000000200007824 */ /* 0x002fe200078e00ff */
[----:B------:R-:W-:-:S02]  /*00a0*/  CS2R R6, SRZ ;  /* 0x0000000000067805 */ /* 0x000fc4000001ff00 */
[----:B---3--:R-:W-:Y:S01]  /*00b0*/  SHF.R.S32.HI R3, RZ, 0x17, R5 ;  /* 0x00000017ff037819 */ /* 0x008fe20000011405 */
[----:B------:R-:W-:Y:S01]  /*00c0*/  ULDC.64 UR6, c[0x0][0x240] ;  /* 0x0000900000067ab9 */ /* 0x000fe20000000a00 */
[----:B------:R-:W-:Y:S02]  /*00d0*/  LOP3.LUT R0, R0, 0xfe, RZ, 0xc0, !PT ;  /* 0x000000fe00007812 */ /* 0x000fe400078ec0ff */
[----:B------:R-:W-:-:S03]  /*00e0*/  SGXT R3, R3, 0x1 ;  /* 0x000000010303781a */ /* 0x000fc60000000200 */
[----:B------:R-:W-:Y:S01]  /*00f0*/  IMAD R0, R5, 0x100, R0 ;  /* 0x0000010005007824 */ /* 0x000fe200078e0200 */
[----:B------:R-:W-:-:S04]  /*0100*/  CS2R R4, SRZ ;  /* 0x0000000000047805 */ /* 0x000fc8000001ff00 */
[----:B------:R-:W-:Y:S02]  /*0110*/  LEA.HI R3, R3, R0, RZ, 0x4 ;  /* 0x0000000003037211 */ /* 0x000fe400078f20ff */
[----:B------:R-:W-:Y:S02]  /*0120*/  ISETP.GE.AND P0, PT, R0, 0x100, PT ;  /* 0x000001000000780c */ /* 0x000fe40003f06270 */
[----:B------:R-:W-:-:S04]  /*0130*/  SHF.R.S32.HI R3, RZ, 0x4, R3 ;  /* 0x00000004ff037819 */ /* 0x000fc80000011403 */
[----:B------:R-:W-:-:S04]  /*0140*/  LEA.HI R2, R3, R3, RZ, 0x2 ;  /* 0x0000000303027211 */ /* 0x000fc800078f10ff */
[----:B------:R-:W-:-:S05]  /*0150*/  LOP3.LUT R2, R2, 0xfffffffc, RZ, 0xc0, !PT ;  /* 0xfffffffc02027812 */ /* 0x000fca00078ec0ff */
[----:B------:R-:W-:-:S04]  /*0160*/  IMAD.IADD R13, R3, 0x1, -R2 ;  /* 0x00000001030d7824 */ /* 0x000fc800078e0a02 */
[----:B--2---:R-:W-:-:S05]  /*0170*/  IMAD.WIDE R8, R13, 0x4, R8 ;  /* 0x000000040d087825 */ /* 0x004fca00078e0208 */
[----:B------:R-:W2:Y:S04]  /*0180*/  @!P0 LDG.E.EL R4, desc[UR4][R8.64] ;  /* 0x0000000408048981 */ /* 0x000ea8000c2e1900 */
[----:B------:R1:W3:Y:S01]  /*0190*/  @!P0 LDG.E.EL R5, desc[UR4][R8.64] ;  /* 0x0000000408058981 */ /* 0x0002e2000c2e1900 */
[----:B------:R-:W-:Y:S01]  /*01a0*/  CS2R R2, SRZ ;  /* 0x0000000000027805 */ /* 0x000fe2000001ff00 */
[----:B----4-:R-:W-:-:S04]  /*01b0*/  IMAD.WIDE R16, R13, 0x4, R16 ;  /* 0x000000040d107825 */ /* 0x010fc800078e0210 */
[----:B-----5:R-:W-:Y:S01]  /*01c0*/  IMAD.WIDE R14, R0, 0x4, R14 ;  /* 0x00000004000e7825 */ /* 0x020fe200078e020e */
[----:B------:R-:W4:Y:S03]  /*01d0*/  @!P0 LDG.E.EL R7, desc[UR4][R16.64] ;  /* 0x0000000410078981 */ /* 0x000f26000c2e1900 */
[C---:B01----:R-:W-:Y:S01]  /*01e0*/  IMAD.WIDE R8, R13.reuse, 0x4, R10 ;  /* 0x000000040d087825 */ /* 0x043fe200078e020a */
[----:B------:R-:W5:Y:S01]  /*01f0*/  @!P0 LDG.E.EL R6, desc[UR4][R16.64] ;  /* 0x0000000410068981 */ /* 0x000f62000c2e1900 */
[----:B------:R-:W-:Y:S02]  /*0200*/  CS2R R10, SRZ ;  /* 0x00000000000a7805 */ /* 0x000fe4000001ff00 */
[----:B------:R-:W-:Y:S01]  /*0210*/  IMAD.WIDE R18, R13, 0x4, R18 ;  /* 0x000000040d127825 */ /* 0x000fe200078e0212 */
[----:B------:R-:W5:Y:S01]  /*0220*/  @!P0 LDG.E.64 R2, desc[UR4][R14.64] ;  /* 0x000000040e028981 */ /* 0x000f62000c1e1b00 */
[----:B------:R-:W-:-:S03]  /*0230*/  CS2R R12, SRZ ;  /* 0x00000000000c7805 */ /* 0x000fc6000001ff00 */
[----:B------:R-:W4:Y:S04]  /*0240*/  @!P0 LDG.E.EL R11, desc[UR4][R18.64] ;  /* 0x00000004120b8981 */ /* 0x000f28000c2e1900 */
[----:B------:R-:W4:Y:S04]  /*0250*/  @!P0 LDG.E.EL R13, desc[UR4][R8.64] ;  /* 0x00000004080d8981 */ /* 0x000f28000c2e1900 */
[----:B------:R0:W4:Y:S04]  /*0260*/  @!P0 LDG.E.EL R12, desc[UR4][R8.64] ;  /* 0x00000004080c8981 */ /* 0x000128000c2e1900 */
[----:B------:R-:W4:Y:S01]  /*0270*/  @!P0 LDG.E.EL R10, desc[UR4][R18.64] ;  /* 0x00000004120a8981 */ /* 0x000f22000c2e1900 */
[----:B0-----:R-:W-:-:S02]  /*0280*/  IMAD.MOV.U32 R9, RZ, RZ, 0x3e800000 ;  /* 0x3e800000ff097424 */ /* 0x001fc400078e00ff */
[----:B--2---:R-:W-:Y:S01]  /*0290*/  FADD R4, R4, 9.9999997473787516356e-06 ;  /* 0x3727c5ac04047421 */ /* 0x004fe20000000000 */
[----:B---3--:R-:W-:-:S03]  /*02a0*/  FADD R5, R5, 9.9999997473787516356e-06 ;  /* 0x3727c5ac05057421 */ /* 0x008fc60000000000 */
[----:B------:R-:W0:Y:S08]  /*02b0*/  MUFU.SQRT R16, R4 ;  /* 0x0000000400107308 */ /* 0x000e300000002000 */
[----:B------:R-:W1:Y:S01]  /*02c0*/  MUFU.SQRT R14, R5 ;  /* 0x00000005000e7308 */ /* 0x000e620000002000 */
[C---:B0-----:R-:W-:Y:S02]  /*02d0*/  FSETP.GT.AND P1, PT, R16.reuse, 8.50705917302346158658e+37, PT ;  /* 0x7e8000001000780b */ /* 0x041fe40003f24000 */
[----:B------:R-:W-:-:S02]  /*02e0*/  FSETP.GEU.AND P3, PT, R16, 1.175494350822287508e-38, PT ;  /* 0x008000001000780b */ /* 0x000fc40003f6e000 */
[C---:B-1----:R-:W-:Y:S02]  /*02f0*/  FSETP.GT.AND P2, PT, R14.reuse, 8.50705917302346158658e+37, PT ;  /* 0x7e8000000e00780b */ /* 0x042fe40003f44000 */
[----:B------:R-:W-:-:S07]  /*0300*/  FSETP.GEU.AND P4, PT, R14, 1.175494350822287508e-38, PT ;  /* 0x008000000e00780b */ /* 0x000fce0003f8e000 */
[----:B------:R-:W-:-:S04]  /*0310*/  @P1 FMUL R16, R16, 0.25 ;  /* 0x3e80000010101820 */ /* 0x000fc80000400000 */
[----:B------:R-:W-:Y:S01]  /*0320*/  @!P3 FMUL R16, R16, 16777216 ;  /* 0x4b8000001010b820 */ /* 0x000fe20000400000 */
[----:B------:R-:W-:-:S04]  /*0330*/  @P2 FMUL R14, R14, 0.25 ;  /* 0x3e8000000e0e2820 */ /* 0x000fc80000400000 */
[----:B------:R-:W-:Y:S01]  /*0340*/  @!P4 FMUL R14, R14, 16777216 ;  /* 0x4b8000000e0ec820 */ /* 0x000fe20000400000 */
[----:B------:R-:W0:Y:S01]  /*0350*/  MUFU.RCP R16, R16 ;  /* 0x0000001000107308 */ /* 0x000e220000001000 */
[----:B------:R-:W-:-:S07]  /*0360*/  FSEL R5, R9, 1, P1 ;  /* 0x3f80000009057808 */ /* 0x000fce0000800000 */
[----:B------:R-:W1:Y:S01]  /*0370*/  MUFU.RCP R14, R14 ;  /* 0x0000000e000e7308 */ /* 0x000e620000001000 */
[----:B------:R-:W-:Y:S01]  /*0380*/  FSEL R9, R9, 1, P2 ;  /* 0x3f80000009097808 */ /* 0x000fe20001000000 */
[----:B------:R-:W-:-:S04]  /*0390*/  @!P3 FMUL R5, R5, 16777216 ;  /* 0x4b8000000505b820 */ /* 0x000fc80000400000 */
[----:B------:R-:W-:Y:S01]  /*03a0*/  @!P4 FMUL R9, R9, 16777216 ;  /* 0x4b8000000909c820 */ /* 0x000fe20000400000 */
[----:B0-----:R-:W-:Y:S02]  /*03b0*/  FMUL R8, R16, R5 ;  /* 0x0000000510087220 */ /* 0x001fe40000400000 */
[----:B------:R-:W0:Y:S01]  /*03c0*/  LDC.64 R4, c[0x0][0x238] ;  /* 0x00008e00ff047b82 */ /* 0x000e220000000a00 */
[----:B-----5:R-:W-:Y:S01]  /*03d0*/  FADD R6, -R6, R3 ;  /* 0x0000000306067221 */ /* 0x020fe20000000100 */
[----:B----4-:R-:W-:Y:S01]  /*03e0*/  FADD R7, -R7, R2 ;  /* 0x0000000207077221 */ /* 0x010fe20000000100 */
[----:B-1----:R-:W-:-:S03]  /*03f0*/  FMUL R9, R14, R9 ;  /* 0x000000090e097220 */ /* 0x002fc60000400000 */
[----:B------:R-:W-:Y:S01]  /*0400*/  FMUL R7, R8, R7 ;  /* 0x0000000708077220 */ /* 0x000fe20000400000 */
[----:B------:R-:W-:-:S03]  /*0410*/  FMUL R6, R9, R6 ;  /* 0x0000000609067220 */ /* 0x000fc60000400000 */
[----:B------:R-:W-:Y:S01]  /*0420*/  FFMA R7, R7, R13, R10 ;  /* 0x0000000d07077223 */ /* 0x000fe2000000000a */
[----:B------:R-:W-:-:S04]  /*0430*/  FFMA R6, R6, R12, R11 ;  /* 0x0000000c06067223 */ /* 0x000fc8000000000b */
[C---:B------:R-:W-:Y:S02]  /*0440*/  FSETP.GEU.AND P2, PT, R7.reuse, RZ, PT ;  /* 0x000000ff0700720b */ /* 0x040fe40003f4e000 */
[C---:B------:R-:W-:Y:S02]  /*0450*/  FSETP.GEU.AND P1, PT, R6.reuse, RZ, PT ;  /* 0x000000ff0600720b */ /* 0x040fe40003f2e000 */
[----:B------:R-:W-:Y:S02]  /*0460*/  FSEL R8, R7, RZ, P2 ;  /* 0x000000ff07087208 */ /* 0x000fe40001000000 */
[----:B------:R-:W-:Y:S01]  /*0470*/  FSEL R9, R6, RZ, P1 ;  /* 0x000000ff06097208 */ /* 0x000fe20000800000 */
[----:B0-----:R-:W-:Y:S01]  /*0480*/  IMAD.WIDE R4, R0, 0x4, R4 ;  /* 0x0000000400047825 */ /* 0x001fe200078e0204 */
[----:B------:R-:W-:Y:S02]  /*0490*/  FSETP.GTU.AND P3, PT, R8, RZ, PT ;  /* 0x000000ff0800720b */ /* 0x000fe40003f6c000 */
[----:B------:R-:W-:-:S02]  /*04a0*/  FSETP.GTU.AND P2, PT, R9, RZ, PT ;  /* 0x000000ff0900720b */ /* 0x000fc40003f4c000 */
[----:B------:R-:W-:Y:S02]  /*04b0*/  IADD3 R2, P1, R0, UR6, RZ ;  /* 0x0000000600027c10 */ /* 0x000fe4000ff3e0ff */
[----:B------:R-:W-:Y:S02]  /*04c0*/  SEL R7, RZ, 0x100, P2 ;  /* 0x00000100ff077807 */ /* 0x000fe40001000000 */
[----:B------:R-:W-:Y:S01]  /*04d0*/  SEL R6, RZ, 0x1, P3 ;  /* 0x00000001ff067807 */ /* 0x000fe20001800000 */
[----:B------:R0:W-:Y:S01]  /*04e0*/  @!P0 STG.E.64 desc[UR4][R4.64], R8 ;  /* 0x0000000804008986 */ /* 0x0001e2000c101b04 */
[----:B------:R-:W-:-:S03]  /*04f0*/  LEA.HI.X.SX32 R3, R0, UR7, 0x1, P1 ;  /* 0x0000000700037c11 */ /* 0x000fc600088f0eff */
[----:B------:R-:W-:Y:S01]  /*0500*/  IMAD.IADD R7, R6, 0x1, R7 ;  /* 0x0000000106077824 */ /* 0x000fe200078e0207 */
[----:B0-----:R-:W-:Y:S06]  /*0510*/  @P0 EXIT ;  /* 0x000000000000094d */ /* 0x001fec0003800000 */
[----:B------:R-:W-:Y:S01]  /*0520*/  STG.E.U16 desc[UR4][R2.64], R7 ;  /* 0x0000000702007986 */ /* 0x000fe2000c101504 */
[----:B------:R-:W-:Y:S05]  /*0530*/  EXIT ;  /* 0x000000000000794d */ /* 0x000fea0003800000 */
.L_x_0:
[----:B------:R-:W-:-:S00]  /*0540*/  BRA `(.L_x_0) ;  /* 0xfffffffc00fc7947 */ /* 0x000fc0000383ffff */
[----:B------:R-:W-:-:S00]  /*0550*/  NOP ;  /* 0x0000000000007918 */ /* 0x000fc00000000000 */
        /* <DEDUP_REMOVED lines=10> */
.L_x_1:


//--------------------- .nv.global.init           --------------------------
	.section	.nv.global.init,"aw",@progbits
.nv.global.init:
	.type		_$_str,@object
	.size		_$_str,(_$_str_$_2 - _$_str)
_$_str:
        /*0000*/ 	.byte	0x5f, 0x5f, 0x43, 0x55, 0x44, 0x41, 0x5f, 0x46, 0x54, 0x5a, 0x00
	.type		_$_str_$_2,@object
	.size		_$_str_$_2,(.L_1 - _$_str_$_2)
_$_str_$_2:
        /*000b*/ 	.byte	0x5f, 0x5f, 0x43, 0x55, 0x44, 0x41, 0x5f, 0x50, 0x52, 0x45, 0x43, 0x5f, 0x53, 0x51, 0x52, 0x54
        /*001b*/ 	.byte	0x00
.L_1:


//--------------------- .nv.constant0.triton_poi_fused__native_batch_norm_legit_no_training_relu_threshold_backward_8 --------------------------
	.section	.nv.constant0.triton_poi_fused__native_batch_norm_legit_no_training_relu_threshold_backward_8,"a",@progbits
	.sectionflags	@""
	.align	4
.nv.constant0.triton_poi_fused__native_batch_norm_legit_no_training_relu_threshold_backward_8:
	.zero		588
